//
// Generated by NVIDIA NVVM Compiler
//
// Compiler Build ID: CL-36424714
// Cuda compilation tools, release 13.0, V13.0.88
// Based on NVVM 20.0.0
//

.version 9.0
.target sm_100
.address_size 64

	// .globl	_Z6kernelPii

.visible .entry _Z6kernelPii(
	.param .u64 .ptr .align 1 _Z6kernelPii_param_0,
	.param .u32 _Z6kernelPii_param_1
)
{
	.reg .b32 	%r<9>;
	.reg .b64 	%rd<5>;

	ld.param.u64 	%rd1, [_Z6kernelPii_param_0];
	ld.param.u32 	%r1, [_Z6kernelPii_param_1];
	cvta.to.global.u64 	%rd2, %rd1;
	mov.u32 	%r2, %ctaid.x;
	mov.u32 	%r3, %ntid.x;
	mov.u32 	%r4, %tid.x;
	mad.lo.s32 	%r5, %r2, %r3, %r4;
	mov.u32 	%r6, %nctaid.x;
	mul.lo.s32 	%r7, %r3, %r6;
	mad.lo.s32 	%r8, %r7, %r1, %r5;
	mul.wide.s32 	%rd3, %r5, 4;
	add.s64 	%rd4, %rd2, %rd3;
	st.global.u32 	[%rd4], %r8;
	ret;

}


// ===== COMPILED SASS (sm_100) =====

	.target	sm_100

	.elftype	@"ET_EXEC"


//--------------------- .note.nv.tkinfo           --------------------------
	.section	.note.nv.tkinfo,"",@"SHT_NOTE"
	.sectionflags	@"SHF_NOTE_NV_TKINFO"
	.tkinfo
        /*0018*/ 	.word	0x00000002
        /*0030*/ 	.string	""
        /*0030*/ 	.string	"ptxas"
        /*0030*/ 	.string	"Cuda compilation tools, release 13.0, V13.0.88"
        /*0030*/ 	.string	"Build cuda_13.0.r13.0/compiler.36424714_0"
        /*0030*/ 	.string	"-arch sm_100 -m 64 "



//--------------------- .note.nv.cuinfo           --------------------------
	.section	.note.nv.cuinfo,"",@"SHT_NOTE"
	.sectionflags	@"SHF_NOTE_NV_CUINFO"
        /*0018*/ 	.short	0x0002
        /*001a*/ 	.short	0x0064
        /*001c*/ 	.short	0x0082
	.zero		2


//--------------------- .nv.info                  --------------------------
	.section	.nv.info,"",@"SHT_CUDA_INFO"
	.align	4


	//----- nvinfo : EIATTR_REGCOUNT
	.align		4
        /*0000*/ 	.byte	0x04, 0x2f
        /*0002*/ 	.short	(.L_1 - .L_0)
	.align		4
.L_0:
        /*0004*/ 	.word	index@(_Z6kernelPii)
        /*0008*/ 	.word	0x00000008


	//----- nvinfo : EIATTR_FRAME_SIZE
	.align		4
.L_1:
        /*000c*/ 	.byte	0x04, 0x11
        /*000e*/ 	.short	(.L_3 - .L_2)
	.align		4
.L_2:
        /*0010*/ 	.word	index@(_Z6kernelPii)
        /*0014*/ 	.word	0x00000000


	//----- nvinfo : EIATTR_MIN_STACK_SIZE
	.align		4
.L_3:
        /*0018*/ 	.byte	0x04, 0x12
        /*001a*/ 	.short	(.L_5 - .L_4)
	.align		4
.L_4:
        /*001c*/ 	.word	index@(_Z6kernelPii)
        /*0020*/ 	.word	0x00000000
.L_5:


//--------------------- .nv.compat                --------------------------
	.section	.nv.compat,"",@"SHT_CUDA_COMPAT_INFO"
	.align	4
        /*0000*/ 	.byte	0x02, 0x09, 0x00, 0x00, 0x02, 0x02, 0x01, 0x00, 0x02, 0x05, 0x05, 0x00, 0x03, 0x07, 0x01, 0x01
        /*0010*/ 	.byte	0x02, 0x03, 0x00, 0x00, 0x02, 0x06, 0x01, 0x00, 0x04, 0x0b, 0x08, 0x00, 0x09, 0x00, 0x00, 0x00
        /*0020*/ 	.byte	0x00, 0x00, 0x00, 0x00


//--------------------- .nv.info._Z6kernelPii     --------------------------
	.section	.nv.info._Z6kernelPii,"",@"SHT_CUDA_INFO"
	.sectionflags	@""
	.align	4


	//----- nvinfo : EIATTR_CUDA_API_VERSION
	.align		4
        /*0000*/ 	.byte	0x04, 0x37
        /*0002*/ 	.short	(.L_7 - .L_6)
.L_6:
        /*0004*/ 	.word	0x00000082


	//----- nvinfo : EIATTR_KPARAM_INFO
	.align		4
.L_7:
        /*0008*/ 	.byte	0x04, 0x17
        /*000a*/ 	.short	(.L_9 - .L_8)
.L_8:
        /*000c*/ 	.word	0x00000000
        /*0010*/ 	.short	0x0001
        /*0012*/ 	.short	0x0008
        /*0014*/ 	.byte	0x00, 0xf0, 0x11, 0x00


	//----- nvinfo : EIATTR_KPARAM_INFO
	.align		4
.L_9:
        /*0018*/ 	.byte	0x04, 0x17
        /*001a*/ 	.short	(.L_11 - .L_10)
.L_10:
        /*001c*/ 	.word	0x00000000
        /*0020*/ 	.short	0x0000
        /*0022*/ 	.short	0x0000
        /*0024*/ 	.byte	0x00, 0xf5, 0x21, 0x00


	//----- nvinfo : EIATTR_SPARSE_MMA_MASK
	.align		4
.L_11:
        /*0028*/ 	.byte	0x03, 0x50
        /*002a*/ 	.short	0x0000


	//----- nvinfo : EIATTR_MAXREG_COUNT
	.align		4
        /*002c*/ 	.byte	0x03, 0x1b
        /*002e*/ 	.short	0x00ff


	//----- nvinfo : EIATTR_MERCURY_ISA_VERSION
	.align		4
        /*0030*/ 	.byte	0x03, 0x5f
        /*0032*/ 	.short	0x0101


	//----- nvinfo : EIATTR_VRC_CTA_INIT_COUNT
	.align		4
        /*0034*/ 	.byte	0x02, 0x4a
	.zero		1
	.zero		1


	//----- nvinfo : EIATTR_EXIT_INSTR_OFFSETS
	.align		4
        /*0038*/ 	.byte	0x04, 0x1c
        /*003a*/ 	.short	(.L_13 - .L_12)


	//   ....[0]....
.L_12:
        /*003c*/ 	.word	0x000000d0


	//----- nvinfo : EIATTR_CBANK_PARAM_SIZE
	.align		4
.L_13:
        /*0040*/ 	.byte	0x03, 0x19
        /*0042*/ 	.short	0x000c


	//----- nvinfo : EIATTR_PARAM_CBANK
	.align		4
        /*0044*/ 	.byte	0x04, 0x0a
        /*0046*/ 	.short	(.L_15 - .L_14)
	.align		4
.L_14:
        /*0048*/ 	.word	index@(.nv.constant0._Z6kernelPii)
        /*004c*/ 	.short	0x0380
        /*004e*/ 	.short	0x000c


	//----- nvinfo : EIATTR_SW_WAR
	.align		4
.L_15:
        /*0050*/ 	.byte	0x04, 0x36
        /*0052*/ 	.short	(.L_17 - .L_16)
.L_16:
        /*0054*/ 	.word	0x00000008
.L_17:


//--------------------- .nv.callgraph             --------------------------
	.section	.nv.callgraph,"",@"SHT_CUDA_CALLGRAPH"
	.align	4
	.sectionentsize	8
	.align		4
        /*0000*/ 	.word	0x00000000
	.align		4
        /*0004*/ 	.word	0xffffffff
	.align		4
        /*0008*/ 	.word	0x00000000
	.align		4
        /*000c*/ 	.word	0xfffffffe
	.align		4
        /*0010*/ 	.word	0x00000000
	.align		4
        /*0014*/ 	.word	0xfffffffd
	.align		4
        /*0018*/ 	.word	0x00000000
	.align		4
        /*001c*/ 	.word	0xfffffffc


//--------------------- .text._Z6kernelPii        --------------------------
	.section	.text._Z6kernelPii,"ax",@progbits
	.align	128
        .global         _Z6kernelPii
        .type           _Z6kernelPii,@function
        .size           _Z6kernelPii,(.L_x_1 - _Z6kernelPii)
        .other          _Z6kernelPii,@"STO_CUDA_ENTRY STV_DEFAULT"
_Z6kernelPii:
.text._Z6kernelPii:
[----:B------:R-:W-:Y:S01]  /*0000*/  LDC R1, c[0x0][0x37c] ;  /* 0x0000df00ff017b82 */ /* 0x000fe20000000800 */
[----:B------:R-:W0:Y:S07]  /*0010*/  S2R R5, SR_TID.X ;  /* 0x0000000000057919 */ /* 0x000e2e0000002100 */
[----:B------:R-:W0:Y:S01]  /*0020*/  S2UR UR6, SR_CTAID.X ;  /* 0x00000000000679c3 */ /* 0x000e220000002500 */
[----:B------:R-:W1:Y:S01]  /*0030*/  LDCU UR8, c[0x0][0x388] ;  /* 0x00007100ff0877ac */ /* 0x000e620008000800 */
[----:B------:R-:W2:Y:S06]  /*0040*/  LDCU.64 UR4, c[0x0][0x358] ;  /* 0x00006b00ff0477ac */ /* 0x000eac0008000a00 */
[----:B------:R-:W0:Y:S01]  /*0050*/  LDC R0, c[0x0][0x360] ;  /* 0x0000d800ff007b82 */ /* 0x000e220000000800 */
[----:B------:R-:W3:Y:S07]  /*0060*/  LDCU UR7, c[0x0][0x370] ;  /* 0x00006e00ff0777ac */ /* 0x000eee0008000800 */
[----:B------:R-:W4:Y:S01]  /*0070*/  LDC.64 R2, c[0x0][0x380] ;  /* 0x0000e000ff027b82 */ /* 0x000f220000000a00 */
[----:B0-----:R-:W-:-:S02]  /*0080*/  IMAD R5, R0, UR6, R5 ;  /* 0x0000000600057c24 */ /* 0x001fc4000f8e0205 */
[----:B---3--:R-:W-:Y:S02]  /*0090*/  IMAD R0, R0, UR7, RZ ;  /* 0x0000000700007c24 */ /* 0x008fe4000f8e02ff */
[----:B----4-:R-:W-:-:S04]  /*00a0*/  IMAD.WIDE R2, R5, 0x4, R2 ;  /* 0x0000000405027825 */ /* 0x010fc800078e0202 */
[----:B-1----:R-:W-:-:S05]  /*00b0*/  IMAD R5, R0, UR8, R5 ;  /* 0x0000000800057c24 */ /* 0x002fca000f8e0205 */
[----:B--2---:R-:W-:Y:S01]  /*00c0*/  STG.E desc[UR4][R2.64], R5 ;  /* 0x0000000502007986 */ /* 0x004fe2000c101904 */
[----:B------:R-:W-:Y:S05]  /*00d0*/  EXIT ;  /* 0x000000000000794d */ /* 0x000fea0003800000 */
.L_x_0:
[----:B------:R-:W-:-:S00]  /*00e0*/  BRA `(.L_x_0) ;  /* 0xfffffffc00fc7947 */ /* 0x000fc0000383ffff */
[----:B------:R-:W-:-:S00]  /*00f0*/  NOP ;  /* 0x0000000000007918 */ /* 0x000fc00000000000 */
        /* <DEDUP_REMOVED lines=8> */
.L_x_1:


//--------------------- .nv.shared.reserved.0     --------------------------
	.section	.nv.shared.reserved.0,"aw",@nobits
	.weak		__nv_reservedSMEM_offset_0_alias
	.size		__nv_reservedSMEM_offset_0_alias, 0, 64
	.other		__nv_reservedSMEM_offset_0_alias,@"STO_CUDA_RESERVED_SHARED STV_DEFAULT"
__nv_reservedSMEM_offset_0_alias:
	.zero		0
	.zero		64


//--------------------- .nv.constant0._Z6kernelPii --------------------------
	.section	.nv.constant0._Z6kernelPii,"a",@progbits
	.sectionflags	@""
	.align	4
.nv.constant0._Z6kernelPii:
	.zero		908


//--------------------- SYMBOLS --------------------------

	.type		.nv.reservedSmem.offset0,@object
	.size		.nv.reservedSmem.offset0,0x4
